//
// Generated by NVIDIA NVVM Compiler
//
// Compiler Build ID: CL-36424714
// Cuda compilation tools, release 13.0, V13.0.88
// Based on NVVM 20.0.0
//

.version 9.0
.target sm_100
.address_size 64

	// .globl	_Z27shared_conflict_free_paddedPf
// _ZZ27shared_conflict_free_paddedPfE3buf has been demoted
// _ZZ30shared_conflict_heavy_unpaddedPfE3buf has been demoted

.visible .entry _Z27shared_conflict_free_paddedPf(
	.param .u64 .ptr .align 1 _Z27shared_conflict_free_paddedPf_param_0
)
{
	.reg .pred 	%p<3>;
	.reg .b32 	%r<46>;
	.reg .b32 	%f<164>;
	.reg .b64 	%rd<6>;
	// demoted variable
	.shared .align 4 .b8 _ZZ27shared_conflict_free_paddedPfE3buf[4224];
	mov.u32 	%r1, %tid.x;
	setp.gt.u32 	%p1, %r1, 31;
	@%p1 bra 	$L__BB0_4;
	mov.u32 	%r6, _ZZ27shared_conflict_free_paddedPfE3buf;
	mad.lo.s32 	%r7, %r1, 132, %r6;
	shl.b32 	%r8, %r1, 5;
	cvt.rn.f32.u32 	%f4, %r8;
	st.volatile.shared.f32 	[%r7], %f4;
	or.b32  	%r9, %r8, 1;
	cvt.rn.f32.u32 	%f5, %r9;
	st.volatile.shared.f32 	[%r7+4], %f5;
	or.b32  	%r10, %r8, 2;
	cvt.rn.f32.u32 	%f6, %r10;
	st.volatile.shared.f32 	[%r7+8], %f6;
	or.b32  	%r11, %r8, 3;
	cvt.rn.f32.u32 	%f7, %r11;
	st.volatile.shared.f32 	[%r7+12], %f7;
	or.b32  	%r12, %r8, 4;
	cvt.rn.f32.u32 	%f8, %r12;
	st.volatile.shared.f32 	[%r7+16], %f8;
	or.b32  	%r13, %r8, 5;
	cvt.rn.f32.u32 	%f9, %r13;
	st.volatile.shared.f32 	[%r7+20], %f9;
	or.b32  	%r14, %r8, 6;
	cvt.rn.f32.u32 	%f10, %r14;
	st.volatile.shared.f32 	[%r7+24], %f10;
	or.b32  	%r15, %r8, 7;
	cvt.rn.f32.u32 	%f11, %r15;
	st.volatile.shared.f32 	[%r7+28], %f11;
	or.b32  	%r16, %r8, 8;
	cvt.rn.f32.u32 	%f12, %r16;
	st.volatile.shared.f32 	[%r7+32], %f12;
	or.b32  	%r17, %r8, 9;
	cvt.rn.f32.u32 	%f13, %r17;
	st.volatile.shared.f32 	[%r7+36], %f13;
	or.b32  	%r18, %r8, 10;
	cvt.rn.f32.u32 	%f14, %r18;
	st.volatile.shared.f32 	[%r7+40], %f14;
	or.b32  	%r19, %r8, 11;
	cvt.rn.f32.u32 	%f15, %r19;
	st.volatile.shared.f32 	[%r7+44], %f15;
	or.b32  	%r20, %r8, 12;
	cvt.rn.f32.u32 	%f16, %r20;
	st.volatile.shared.f32 	[%r7+48], %f16;
	or.b32  	%r21, %r8, 13;
	cvt.rn.f32.u32 	%f17, %r21;
	st.volatile.shared.f32 	[%r7+52], %f17;
	or.b32  	%r22, %r8, 14;
	cvt.rn.f32.u32 	%f18, %r22;
	st.volatile.shared.f32 	[%r7+56], %f18;
	or.b32  	%r23, %r8, 15;
	cvt.rn.f32.u32 	%f19, %r23;
	st.volatile.shared.f32 	[%r7+60], %f19;
	or.b32  	%r24, %r8, 16;
	cvt.rn.f32.u32 	%f20, %r24;
	st.volatile.shared.f32 	[%r7+64], %f20;
	or.b32  	%r25, %r8, 17;
	cvt.rn.f32.u32 	%f21, %r25;
	st.volatile.shared.f32 	[%r7+68], %f21;
	or.b32  	%r26, %r8, 18;
	cvt.rn.f32.u32 	%f22, %r26;
	st.volatile.shared.f32 	[%r7+72], %f22;
	or.b32  	%r27, %r8, 19;
	cvt.rn.f32.u32 	%f23, %r27;
	st.volatile.shared.f32 	[%r7+76], %f23;
	or.b32  	%r28, %r8, 20;
	cvt.rn.f32.u32 	%f24, %r28;
	st.volatile.shared.f32 	[%r7+80], %f24;
	or.b32  	%r29, %r8, 21;
	cvt.rn.f32.u32 	%f25, %r29;
	st.volatile.shared.f32 	[%r7+84], %f25;
	or.b32  	%r30, %r8, 22;
	cvt.rn.f32.u32 	%f26, %r30;
	st.volatile.shared.f32 	[%r7+88], %f26;
	or.b32  	%r31, %r8, 23;
	cvt.rn.f32.u32 	%f27, %r31;
	st.volatile.shared.f32 	[%r7+92], %f27;
	or.b32  	%r32, %r8, 24;
	cvt.rn.f32.u32 	%f28, %r32;
	st.volatile.shared.f32 	[%r7+96], %f28;
	or.b32  	%r33, %r8, 25;
	cvt.rn.f32.u32 	%f29, %r33;
	st.volatile.shared.f32 	[%r7+100], %f29;
	or.b32  	%r34, %r8, 26;
	cvt.rn.f32.u32 	%f30, %r34;
	st.volatile.shared.f32 	[%r7+104], %f30;
	or.b32  	%r35, %r8, 27;
	cvt.rn.f32.u32 	%f31, %r35;
	st.volatile.shared.f32 	[%r7+108], %f31;
	or.b32  	%r36, %r8, 28;
	cvt.rn.f32.u32 	%f32, %r36;
	st.volatile.shared.f32 	[%r7+112], %f32;
	or.b32  	%r37, %r8, 29;
	cvt.rn.f32.u32 	%f33, %r37;
	st.volatile.shared.f32 	[%r7+116], %f33;
	or.b32  	%r38, %r8, 30;
	cvt.rn.f32.u32 	%f34, %r38;
	st.volatile.shared.f32 	[%r7+120], %f34;
	or.b32  	%r39, %r8, 31;
	cvt.rn.f32.u32 	%f35, %r39;
	st.volatile.shared.f32 	[%r7+124], %f35;
	bar.sync 	0;
	mov.f32 	%f163, 0f00000000;
	mov.b32 	%r45, 0;
$L__BB0_2:
	ld.volatile.shared.f32 	%f36, [%r7];
	add.f32 	%f37, %f163, %f36;
	ld.volatile.shared.f32 	%f38, [%r7+4];
	add.f32 	%f39, %f37, %f38;
	ld.volatile.shared.f32 	%f40, [%r7+8];
	add.f32 	%f41, %f39, %f40;
	ld.volatile.shared.f32 	%f42, [%r7+12];
	add.f32 	%f43, %f41, %f42;
	ld.volatile.shared.f32 	%f44, [%r7+16];
	add.f32 	%f45, %f43, %f44;
	ld.volatile.shared.f32 	%f46, [%r7+20];
	add.f32 	%f47, %f45, %f46;
	ld.volatile.shared.f32 	%f48, [%r7+24];
	add.f32 	%f49, %f47, %f48;
	ld.volatile.shared.f32 	%f50, [%r7+28];
	add.f32 	%f51, %f49, %f50;
	ld.volatile.shared.f32 	%f52, [%r7+32];
	add.f32 	%f53, %f51, %f52;
	ld.volatile.shared.f32 	%f54, [%r7+36];
	add.f32 	%f55, %f53, %f54;
	ld.volatile.shared.f32 	%f56, [%r7+40];
	add.f32 	%f57, %f55, %f56;
	ld.volatile.shared.f32 	%f58, [%r7+44];
	add.f32 	%f59, %f57, %f58;
	ld.volatile.shared.f32 	%f60, [%r7+48];
	add.f32 	%f61, %f59, %f60;
	ld.volatile.shared.f32 	%f62, [%r7+52];
	add.f32 	%f63, %f61, %f62;
	ld.volatile.shared.f32 	%f64, [%r7+56];
	add.f32 	%f65, %f63, %f64;
	ld.volatile.shared.f32 	%f66, [%r7+60];
	add.f32 	%f67, %f65, %f66;
	ld.volatile.shared.f32 	%f68, [%r7+64];
	add.f32 	%f69, %f67, %f68;
	ld.volatile.shared.f32 	%f70, [%r7+68];
	add.f32 	%f71, %f69, %f70;
	ld.volatile.shared.f32 	%f72, [%r7+72];
	add.f32 	%f73, %f71, %f72;
	ld.volatile.shared.f32 	%f74, [%r7+76];
	add.f32 	%f75, %f73, %f74;
	ld.volatile.shared.f32 	%f76, [%r7+80];
	add.f32 	%f77, %f75, %f76;
	ld.volatile.shared.f32 	%f78, [%r7+84];
	add.f32 	%f79, %f77, %f78;
	ld.volatile.shared.f32 	%f80, [%r7+88];
	add.f32 	%f81, %f79, %f80;
	ld.volatile.shared.f32 	%f82, [%r7+92];
	add.f32 	%f83, %f81, %f82;
	ld.volatile.shared.f32 	%f84, [%r7+96];
	add.f32 	%f85, %f83, %f84;
	ld.volatile.shared.f32 	%f86, [%r7+100];
	add.f32 	%f87, %f85, %f86;
	ld.volatile.shared.f32 	%f88, [%r7+104];
	add.f32 	%f89, %f87, %f88;
	ld.volatile.shared.f32 	%f90, [%r7+108];
	add.f32 	%f91, %f89, %f90;
	ld.volatile.shared.f32 	%f92, [%r7+112];
	add.f32 	%f93, %f91, %f92;
	ld.volatile.shared.f32 	%f94, [%r7+116];
	add.f32 	%f95, %f93, %f94;
	ld.volatile.shared.f32 	%f96, [%r7+120];
	add.f32 	%f97, %f95, %f96;
	ld.volatile.shared.f32 	%f98, [%r7+124];
	add.f32 	%f99, %f97, %f98;
	ld.volatile.shared.f32 	%f100, [%r7];
	add.f32 	%f101, %f99, %f100;
	ld.volatile.shared.f32 	%f102, [%r7+4];
	add.f32 	%f103, %f101, %f102;
	ld.volatile.shared.f32 	%f104, [%r7+8];
	add.f32 	%f105, %f103, %f104;
	ld.volatile.shared.f32 	%f106, [%r7+12];
	add.f32 	%f107, %f105, %f106;
	ld.volatile.shared.f32 	%f108, [%r7+16];
	add.f32 	%f109, %f107, %f108;
	ld.volatile.shared.f32 	%f110, [%r7+20];
	add.f32 	%f111, %f109, %f110;
	ld.volatile.shared.f32 	%f112, [%r7+24];
	add.f32 	%f113, %f111, %f112;
	ld.volatile.shared.f32 	%f114, [%r7+28];
	add.f32 	%f115, %f113, %f114;
	ld.volatile.shared.f32 	%f116, [%r7+32];
	add.f32 	%f117, %f115, %f116;
	ld.volatile.shared.f32 	%f118, [%r7+36];
	add.f32 	%f119, %f117, %f118;
	ld.volatile.shared.f32 	%f120, [%r7+40];
	add.f32 	%f121, %f119, %f120;
	ld.volatile.shared.f32 	%f122, [%r7+44];
	add.f32 	%f123, %f121, %f122;
	ld.volatile.shared.f32 	%f124, [%r7+48];
	add.f32 	%f125, %f123, %f124;
	ld.volatile.shared.f32 	%f126, [%r7+52];
	add.f32 	%f127, %f125, %f126;
	ld.volatile.shared.f32 	%f128, [%r7+56];
	add.f32 	%f129, %f127, %f128;
	ld.volatile.shared.f32 	%f130, [%r7+60];
	add.f32 	%f131, %f129, %f130;
	ld.volatile.shared.f32 	%f132, [%r7+64];
	add.f32 	%f133, %f131, %f132;
	ld.volatile.shared.f32 	%f134, [%r7+68];
	add.f32 	%f135, %f133, %f134;
	ld.volatile.shared.f32 	%f136, [%r7+72];
	add.f32 	%f137, %f135, %f136;
	ld.volatile.shared.f32 	%f138, [%r7+76];
	add.f32 	%f139, %f137, %f138;
	ld.volatile.shared.f32 	%f140, [%r7+80];
	add.f32 	%f141, %f139, %f140;
	ld.volatile.shared.f32 	%f142, [%r7+84];
	add.f32 	%f143, %f141, %f142;
	ld.volatile.shared.f32 	%f144, [%r7+88];
	add.f32 	%f145, %f143, %f144;
	ld.volatile.shared.f32 	%f146, [%r7+92];
	add.f32 	%f147, %f145, %f146;
	ld.volatile.shared.f32 	%f148, [%r7+96];
	add.f32 	%f149, %f147, %f148;
	ld.volatile.shared.f32 	%f150, [%r7+100];
	add.f32 	%f151, %f149, %f150;
	ld.volatile.shared.f32 	%f152, [%r7+104];
	add.f32 	%f153, %f151, %f152;
	ld.volatile.shared.f32 	%f154, [%r7+108];
	add.f32 	%f155, %f153, %f154;
	ld.volatile.shared.f32 	%f156, [%r7+112];
	add.f32 	%f157, %f155, %f156;
	ld.volatile.shared.f32 	%f158, [%r7+116];
	add.f32 	%f159, %f157, %f158;
	ld.volatile.shared.f32 	%f160, [%r7+120];
	add.f32 	%f161, %f159, %f160;
	ld.volatile.shared.f32 	%f162, [%r7+124];
	add.f32 	%f163, %f161, %f162;
	add.s32 	%r45, %r45, 2;
	setp.ne.s32 	%p2, %r45, 4096;
	@%p2 bra 	$L__BB0_2;
	ld.param.u64 	%rd5, [_Z27shared_conflict_free_paddedPf_param_0];
	mov.u32 	%r42, %ctaid.x;
	mov.u32 	%r43, %ntid.x;
	mad.lo.s32 	%r44, %r42, %r43, %r1;
	cvta.to.global.u64 	%rd2, %rd5;
	mul.wide.u32 	%rd3, %r44, 4;
	add.s64 	%rd4, %rd2, %rd3;
	st.global.f32 	[%rd4], %f163;
$L__BB0_4:
	ret;

}
	// .globl	_Z30shared_conflict_heavy_unpaddedPf
.visible .entry _Z30shared_conflict_heavy_unpaddedPf(
	.param .u64 .ptr .align 1 _Z30shared_conflict_heavy_unpaddedPf_param_0
)
{
	.reg .pred 	%p<3>;
	.reg .b32 	%r<48>;
	.reg .b32 	%f<164>;
	.reg .b64 	%rd<6>;
	// demoted variable
	.shared .align 4 .b8 _ZZ30shared_conflict_heavy_unpaddedPfE3buf[4096];
	mov.u32 	%r1, %tid.x;
	setp.gt.u32 	%p1, %r1, 31;
	@%p1 bra 	$L__BB1_4;
	shl.b32 	%r6, %r1, 7;
	mov.u32 	%r7, _ZZ30shared_conflict_heavy_unpaddedPfE3buf;
	add.s32 	%r8, %r7, %r6;
	shl.b32 	%r9, %r1, 5;
	cvt.rn.f32.u32 	%f4, %r9;
	st.volatile.shared.f32 	[%r8], %f4;
	or.b32  	%r10, %r9, 1;
	cvt.rn.f32.u32 	%f5, %r10;
	st.volatile.shared.f32 	[%r8+4], %f5;
	or.b32  	%r11, %r9, 2;
	cvt.rn.f32.u32 	%f6, %r11;
	st.volatile.shared.f32 	[%r8+8], %f6;
	or.b32  	%r12, %r9, 3;
	cvt.rn.f32.u32 	%f7, %r12;
	st.volatile.shared.f32 	[%r8+12], %f7;
	or.b32  	%r13, %r9, 4;
	cvt.rn.f32.u32 	%f8, %r13;
	st.volatile.shared.f32 	[%r8+16], %f8;
	or.b32  	%r14, %r9, 5;
	cvt.rn.f32.u32 	%f9, %r14;
	st.volatile.shared.f32 	[%r8+20], %f9;
	or.b32  	%r15, %r9, 6;
	cvt.rn.f32.u32 	%f10, %r15;
	st.volatile.shared.f32 	[%r8+24], %f10;
	or.b32  	%r16, %r9, 7;
	cvt.rn.f32.u32 	%f11, %r16;
	st.volatile.shared.f32 	[%r8+28], %f11;
	or.b32  	%r17, %r9, 8;
	cvt.rn.f32.u32 	%f12, %r17;
	st.volatile.shared.f32 	[%r8+32], %f12;
	or.b32  	%r18, %r9, 9;
	cvt.rn.f32.u32 	%f13, %r18;
	st.volatile.shared.f32 	[%r8+36], %f13;
	or.b32  	%r19, %r9, 10;
	cvt.rn.f32.u32 	%f14, %r19;
	st.volatile.shared.f32 	[%r8+40], %f14;
	or.b32  	%r20, %r9, 11;
	cvt.rn.f32.u32 	%f15, %r20;
	st.volatile.shared.f32 	[%r8+44], %f15;
	or.b32  	%r21, %r9, 12;
	cvt.rn.f32.u32 	%f16, %r21;
	st.volatile.shared.f32 	[%r8+48], %f16;
	or.b32  	%r22, %r9, 13;
	cvt.rn.f32.u32 	%f17, %r22;
	st.volatile.shared.f32 	[%r8+52], %f17;
	or.b32  	%r23, %r9, 14;
	cvt.rn.f32.u32 	%f18, %r23;
	st.volatile.shared.f32 	[%r8+56], %f18;
	or.b32  	%r24, %r9, 15;
	cvt.rn.f32.u32 	%f19, %r24;
	st.volatile.shared.f32 	[%r8+60], %f19;
	or.b32  	%r25, %r9, 16;
	cvt.rn.f32.u32 	%f20, %r25;
	st.volatile.shared.f32 	[%r8+64], %f20;
	or.b32  	%r26, %r9, 17;
	cvt.rn.f32.u32 	%f21, %r26;
	st.volatile.shared.f32 	[%r8+68], %f21;
	or.b32  	%r27, %r9, 18;
	cvt.rn.f32.u32 	%f22, %r27;
	st.volatile.shared.f32 	[%r8+72], %f22;
	or.b32  	%r28, %r9, 19;
	cvt.rn.f32.u32 	%f23, %r28;
	st.volatile.shared.f32 	[%r8+76], %f23;
	or.b32  	%r29, %r9, 20;
	cvt.rn.f32.u32 	%f24, %r29;
	st.volatile.shared.f32 	[%r8+80], %f24;
	or.b32  	%r30, %r9, 21;
	cvt.rn.f32.u32 	%f25, %r30;
	st.volatile.shared.f32 	[%r8+84], %f25;
	or.b32  	%r31, %r9, 22;
	cvt.rn.f32.u32 	%f26, %r31;
	st.volatile.shared.f32 	[%r8+88], %f26;
	or.b32  	%r32, %r9, 23;
	cvt.rn.f32.u32 	%f27, %r32;
	st.volatile.shared.f32 	[%r8+92], %f27;
	or.b32  	%r33, %r9, 24;
	cvt.rn.f32.u32 	%f28, %r33;
	st.volatile.shared.f32 	[%r8+96], %f28;
	or.b32  	%r34, %r9, 25;
	cvt.rn.f32.u32 	%f29, %r34;
	st.volatile.shared.f32 	[%r8+100], %f29;
	or.b32  	%r35, %r9, 26;
	cvt.rn.f32.u32 	%f30, %r35;
	st.volatile.shared.f32 	[%r8+104], %f30;
	or.b32  	%r36, %r9, 27;
	cvt.rn.f32.u32 	%f31, %r36;
	st.volatile.shared.f32 	[%r8+108], %f31;
	or.b32  	%r37, %r9, 28;
	cvt.rn.f32.u32 	%f32, %r37;
	st.volatile.shared.f32 	[%r8+112], %f32;
	or.b32  	%r38, %r9, 29;
	cvt.rn.f32.u32 	%f33, %r38;
	st.volatile.shared.f32 	[%r8+116], %f33;
	or.b32  	%r39, %r9, 30;
	cvt.rn.f32.u32 	%f34, %r39;
	st.volatile.shared.f32 	[%r8+120], %f34;
	or.b32  	%r40, %r9, 31;
	cvt.rn.f32.u32 	%f35, %r40;
	st.volatile.shared.f32 	[%r8+124], %f35;
	bar.sync 	0;
	mov.f32 	%f163, 0f00000000;
	mov.b32 	%r47, 0;
$L__BB1_2:
	ld.volatile.shared.f32 	%f36, [%r8];
	add.f32 	%f37, %f163, %f36;
	ld.volatile.shared.f32 	%f38, [%r8+4];
	add.f32 	%f39, %f37, %f38;
	ld.volatile.shared.f32 	%f40, [%r8+8];
	add.f32 	%f41, %f39, %f40;
	ld.volatile.shared.f32 	%f42, [%r8+12];
	add.f32 	%f43, %f41, %f42;
	ld.volatile.shared.f32 	%f44, [%r8+16];
	add.f32 	%f45, %f43, %f44;
	ld.volatile.shared.f32 	%f46, [%r8+20];
	add.f32 	%f47, %f45, %f46;
	ld.volatile.shared.f32 	%f48, [%r8+24];
	add.f32 	%f49, %f47, %f48;
	ld.volatile.shared.f32 	%f50, [%r8+28];
	add.f32 	%f51, %f49, %f50;
	ld.volatile.shared.f32 	%f52, [%r8+32];
	add.f32 	%f53, %f51, %f52;
	ld.volatile.shared.f32 	%f54, [%r8+36];
	add.f32 	%f55, %f53, %f54;
	ld.volatile.shared.f32 	%f56, [%r8+40];
	add.f32 	%f57, %f55, %f56;
	ld.volatile.shared.f32 	%f58, [%r8+44];
	add.f32 	%f59, %f57, %f58;
	ld.volatile.shared.f32 	%f60, [%r8+48];
	add.f32 	%f61, %f59, %f60;
	ld.volatile.shared.f32 	%f62, [%r8+52];
	add.f32 	%f63, %f61, %f62;
	ld.volatile.shared.f32 	%f64, [%r8+56];
	add.f32 	%f65, %f63, %f64;
	ld.volatile.shared.f32 	%f66, [%r8+60];
	add.f32 	%f67, %f65, %f66;
	ld.volatile.shared.f32 	%f68, [%r8+64];
	add.f32 	%f69, %f67, %f68;
	ld.volatile.shared.f32 	%f70, [%r8+68];
	add.f32 	%f71, %f69, %f70;
	ld.volatile.shared.f32 	%f72, [%r8+72];
	add.f32 	%f73, %f71, %f72;
	ld.volatile.shared.f32 	%f74, [%r8+76];
	add.f32 	%f75, %f73, %f74;
	ld.volatile.shared.f32 	%f76, [%r8+80];
	add.f32 	%f77, %f75, %f76;
	ld.volatile.shared.f32 	%f78, [%r8+84];
	add.f32 	%f79, %f77, %f78;
	ld.volatile.shared.f32 	%f80, [%r8+88];
	add.f32 	%f81, %f79, %f80;
	ld.volatile.shared.f32 	%f82, [%r8+92];
	add.f32 	%f83, %f81, %f82;
	ld.volatile.shared.f32 	%f84, [%r8+96];
	add.f32 	%f85, %f83, %f84;
	ld.volatile.shared.f32 	%f86, [%r8+100];
	add.f32 	%f87, %f85, %f86;
	ld.volatile.shared.f32 	%f88, [%r8+104];
	add.f32 	%f89, %f87, %f88;
	ld.volatile.shared.f32 	%f90, [%r8+108];
	add.f32 	%f91, %f89, %f90;
	ld.volatile.shared.f32 	%f92, [%r8+112];
	add.f32 	%f93, %f91, %f92;
	ld.volatile.shared.f32 	%f94, [%r8+116];
	add.f32 	%f95, %f93, %f94;
	ld.volatile.shared.f32 	%f96, [%r8+120];
	add.f32 	%f97, %f95, %f96;
	ld.volatile.shared.f32 	%f98, [%r8+124];
	add.f32 	%f99, %f97, %f98;
	ld.volatile.shared.f32 	%f100, [%r8];
	add.f32 	%f101, %f99, %f100;
	ld.volatile.shared.f32 	%f102, [%r8+4];
	add.f32 	%f103, %f101, %f102;
	ld.volatile.shared.f32 	%f104, [%r8+8];
	add.f32 	%f105, %f103, %f104;
	ld.volatile.shared.f32 	%f106, [%r8+12];
	add.f32 	%f107, %f105, %f106;
	ld.volatile.shared.f32 	%f108, [%r8+16];
	add.f32 	%f109, %f107, %f108;
	ld.volatile.shared.f32 	%f110, [%r8+20];
	add.f32 	%f111, %f109, %f110;
	ld.volatile.shared.f32 	%f112, [%r8+24];
	add.f32 	%f113, %f111, %f112;
	ld.volatile.shared.f32 	%f114, [%r8+28];
	add.f32 	%f115, %f113, %f114;
	ld.volatile.shared.f32 	%f116, [%r8+32];
	add.f32 	%f117, %f115, %f116;
	ld.volatile.shared.f32 	%f118, [%r8+36];
	add.f32 	%f119, %f117, %f118;
	ld.volatile.shared.f32 	%f120, [%r8+40];
	add.f32 	%f121, %f119, %f120;
	ld.volatile.shared.f32 	%f122, [%r8+44];
	add.f32 	%f123, %f121, %f122;
	ld.volatile.shared.f32 	%f124, [%r8+48];
	add.f32 	%f125, %f123, %f124;
	ld.volatile.shared.f32 	%f126, [%r8+52];
	add.f32 	%f127, %f125, %f126;
	ld.volatile.shared.f32 	%f128, [%r8+56];
	add.f32 	%f129, %f127, %f128;
	ld.volatile.shared.f32 	%f130, [%r8+60];
	add.f32 	%f131, %f129, %f130;
	ld.volatile.shared.f32 	%f132, [%r8+64];
	add.f32 	%f133, %f131, %f132;
	ld.volatile.shared.f32 	%f134, [%r8+68];
	add.f32 	%f135, %f133, %f134;
	ld.volatile.shared.f32 	%f136, [%r8+72];
	add.f32 	%f137, %f135, %f136;
	ld.volatile.shared.f32 	%f138, [%r8+76];
	add.f32 	%f139, %f137, %f138;
	ld.volatile.shared.f32 	%f140, [%r8+80];
	add.f32 	%f141, %f139, %f140;
	ld.volatile.shared.f32 	%f142, [%r8+84];
	add.f32 	%f143, %f141, %f142;
	ld.volatile.shared.f32 	%f144, [%r8+88];
	add.f32 	%f145, %f143, %f144;
	ld.volatile.shared.f32 	%f146, [%r8+92];
	add.f32 	%f147, %f145, %f146;
	ld.volatile.shared.f32 	%f148, [%r8+96];
	add.f32 	%f149, %f147, %f148;
	ld.volatile.shared.f32 	%f150, [%r8+100];
	add.f32 	%f151, %f149, %f150;
	ld.volatile.shared.f32 	%f152, [%r8+104];
	add.f32 	%f153, %f151, %f152;
	ld.volatile.shared.f32 	%f154, [%r8+108];
	add.f32 	%f155, %f153, %f154;
	ld.volatile.shared.f32 	%f156, [%r8+112];
	add.f32 	%f157, %f155, %f156;
	ld.volatile.shared.f32 	%f158, [%r8+116];
	add.f32 	%f159, %f157, %f158;
	ld.volatile.shared.f32 	%f160, [%r8+120];
	add.f32 	%f161, %f159, %f160;
	ld.volatile.shared.f32 	%f162, [%r8+124];
	add.f32 	%f163, %f161, %f162;
	add.s32 	%r47, %r47, 2;
	setp.ne.s32 	%p2, %r47, 4096;
	@%p2 bra 	$L__BB1_2;
	ld.param.u64 	%rd5, [_Z30shared_conflict_heavy_unpaddedPf_param_0];
	mov.u32 	%r44, %ctaid.x;
	mov.u32 	%r45, %ntid.x;
	mad.lo.s32 	%r46, %r44, %r45, %r1;
	cvta.to.global.u64 	%rd2, %rd5;
	mul.wide.u32 	%rd3, %r46, 4;
	add.s64 	%rd4, %rd2, %rd3;
	st.global.f32 	[%rd4], %f163;
$L__BB1_4:
	ret;

}


// ===== COMPILED SASS (sm_100) =====

	.target	sm_100

	.elftype	@"ET_EXEC"


//--------------------- .note.nv.tkinfo           --------------------------
	.section	.note.nv.tkinfo,"",@"SHT_NOTE"
	.sectionflags	@"SHF_NOTE_NV_TKINFO"
	.tkinfo
        /*0018*/ 	.word	0x00000002
        /*0030*/ 	.string	""
        /*0030*/ 	.string	"ptxas"
        /*0030*/ 	.string	"Cuda compilation tools, release 13.0, V13.0.88"
        /*0030*/ 	.string	"Build cuda_13.0.r13.0/compiler.36424714_0"
        /*0030*/ 	.string	"-arch sm_100 -m 64 "



//--------------------- .note.nv.cuinfo           --------------------------
	.section	.note.nv.cuinfo,"",@"SHT_NOTE"
	.sectionflags	@"SHF_NOTE_NV_CUINFO"
        /*0018*/ 	.short	0x0002
        /*001a*/ 	.short	0x0064
        /*001c*/ 	.short	0x0082
	.zero		2


//--------------------- .nv.info                  --------------------------
	.section	.nv.info,"",@"SHT_CUDA_INFO"
	.align	4


	//----- nvinfo : EIATTR_REGCOUNT
	.align		4
        /*0000*/ 	.byte	0x04, 0x2f
        /*0002*/ 	.short	(.L_1 - .L_0)
	.align		4
.L_0:
        /*0004*/ 	.word	index@(_Z27shared_conflict_free_paddedPf)
        /*0008*/ 	.word	0x00000014


	//----- nvinfo : EIATTR_FRAME_SIZE
	.align		4
.L_1:
        /*000c*/ 	.byte	0x04, 0x11
        /*000e*/ 	.short	(.L_3 - .L_2)
	.align		4
.L_2:
        /*0010*/ 	.word	index@(_Z27shared_conflict_free_paddedPf)
        /*0014*/ 	.word	0x00000000


	//----- nvinfo : EIATTR_REGCOUNT
	.align		4
.L_3:
        /*0018*/ 	.byte	0x04, 0x2f
        /*001a*/ 	.short	(.L_5 - .L_4)
	.align		4
.L_4:
        /*001c*/ 	.word	index@(_Z30shared_conflict_heavy_unpaddedPf)
        /*0020*/ 	.word	0x00000014


	//----- nvinfo : EIATTR_FRAME_SIZE
	.align		4
.L_5:
        /*0024*/ 	.byte	0x04, 0x11
        /*0026*/ 	.short	(.L_7 - .L_6)
	.align		4
.L_6:
        /*0028*/ 	.word	index@(_Z30shared_conflict_heavy_unpaddedPf)
        /*002c*/ 	.word	0x00000000


	//----- nvinfo : EIATTR_MIN_STACK_SIZE
	.align		4
.L_7:
        /*0030*/ 	.byte	0x04, 0x12
        /*0032*/ 	.short	(.L_9 - .L_8)
	.align		4
.L_8:
        /*0034*/ 	.word	index@(_Z30shared_conflict_heavy_unpaddedPf)
        /*0038*/ 	.word	0x00000000


	//----- nvinfo : EIATTR_MIN_STACK_SIZE
	.align		4
.L_9:
        /*003c*/ 	.byte	0x04, 0x12
        /*003e*/ 	.short	(.L_11 - .L_10)
	.align		4
.L_10:
        /*0040*/ 	.word	index@(_Z27shared_conflict_free_paddedPf)
        /*0044*/ 	.word	0x00000000
.L_11:


//--------------------- .nv.compat                --------------------------
	.section	.nv.compat,"",@"SHT_CUDA_COMPAT_INFO"
	.align	4
        /*0000*/ 	.byte	0x02, 0x09, 0x00, 0x00, 0x02, 0x02, 0x01, 0x00, 0x02, 0x05, 0x05, 0x00, 0x03, 0x07, 0x01, 0x01
        /*0010*/ 	.byte	0x02, 0x03, 0x00, 0x00, 0x02, 0x06, 0x01, 0x00, 0x04, 0x0b, 0x08, 0x00, 0x09, 0x00, 0x00, 0x00
        /*0020*/ 	.byte	0x00, 0x00, 0x00, 0x00


//--------------------- .nv.info._Z30shared_conflict_heavy_unpaddedPf --------------------------
	.section	.nv.info._Z30shared_conflict_heavy_unpaddedPf,"",@"SHT_CUDA_INFO"
	.sectionflags	@""
	.align	4


	//----- nvinfo : EIATTR_CUDA_API_VERSION
	.align		4
        /*0000*/ 	.byte	0x04, 0x37
        /*0002*/ 	.short	(.L_13 - .L_12)
.L_12:
        /*0004*/ 	.word	0x00000082


	//----- nvinfo : EIATTR_KPARAM_INFO
	.align		4
.L_13:
        /*0008*/ 	.byte	0x04, 0x17
        /*000a*/ 	.short	(.L_15 - .L_14)
.L_14:
        /*000c*/ 	.word	0x00000000
        /*0010*/ 	.short	0x0000
        /*0012*/ 	.short	0x0000
        /*0014*/ 	.byte	0x00, 0xf5, 0x21, 0x00


	//----- nvinfo : EIATTR_SPARSE_MMA_MASK
	.align		4
.L_15:
        /*0018*/ 	.byte	0x03, 0x50
        /*001a*/ 	.short	0x0000


	//----- nvinfo : EIATTR_MAXREG_COUNT
	.align		4
        /*001c*/ 	.byte	0x03, 0x1b
        /*001e*/ 	.short	0x00ff


	//----- nvinfo : EIATTR_NUM_BARRIERS
	.align		4
        /*0020*/ 	.byte	0x02, 0x4c
        /*0022*/ 	.byte	0x01
	.zero		1


	//----- nvinfo : EIATTR_MERCURY_ISA_VERSION
	.align		4
        /*0024*/ 	.byte	0x03, 0x5f
        /*0026*/ 	.short	0x0101


	//----- nvinfo : EIATTR_VRC_CTA_INIT_COUNT
	.align		4
        /*0028*/ 	.byte	0x02, 0x4a
	.zero		1
	.zero		1


	//----- nvinfo : EIATTR_EXIT_INSTR_OFFSETS
	.align		4
        /*002c*/ 	.byte	0x04, 0x1c
        /*002e*/ 	.short	(.L_17 - .L_16)


	//   ....[0]....
.L_16:
        /*0030*/ 	.word	0x00000030


	//   ....[1]....
        /*0034*/ 	.word	0x00000f50


	//----- nvinfo : EIATTR_CBANK_PARAM_SIZE
	.align		4
.L_17:
        /*0038*/ 	.byte	0x03, 0x19
        /*003a*/ 	.short	0x0008


	//----- nvinfo : EIATTR_PARAM_CBANK
	.align		4
        /*003c*/ 	.byte	0x04, 0x0a
        /*003e*/ 	.short	(.L_19 - .L_18)
	.align		4
.L_18:
        /*0040*/ 	.word	index@(.nv.constant0._Z30shared_conflict_heavy_unpaddedPf)
        /*0044*/ 	.short	0x0380
        /*0046*/ 	.short	0x0008


	//----- nvinfo : EIATTR_SW_WAR
	.align		4
.L_19:
        /*0048*/ 	.byte	0x04, 0x36
        /*004a*/ 	.short	(.L_21 - .L_20)
.L_20:
        /*004c*/ 	.word	0x00000008
.L_21:


//--------------------- .nv.info._Z27shared_conflict_free_paddedPf --------------------------
	.section	.nv.info._Z27shared_conflict_free_paddedPf,"",@"SHT_CUDA_INFO"
	.sectionflags	@""
	.align	4


	//----- nvinfo : EIATTR_CUDA_API_VERSION
	.align		4
        /*0000*/ 	.byte	0x04, 0x37
        /*0002*/ 	.short	(.L_23 - .L_22)
.L_22:
        /*0004*/ 	.word	0x00000082


	//----- nvinfo : EIATTR_KPARAM_INFO
	.align		4
.L_23:
        /*0008*/ 	.byte	0x04, 0x17
        /*000a*/ 	.short	(.L_25 - .L_24)
.L_24:
        /*000c*/ 	.word	0x00000000
        /*0010*/ 	.short	0x0000
        /*0012*/ 	.short	0x0000
        /*0014*/ 	.byte	0x00, 0xf5, 0x21, 0x00


	//----- nvinfo : EIATTR_SPARSE_MMA_MASK
	.align		4
.L_25:
        /*0018*/ 	.byte	0x03, 0x50
        /*001a*/ 	.short	0x0000


	//----- nvinfo : EIATTR_MAXREG_COUNT
	.align		4
        /*001c*/ 	.byte	0x03, 0x1b
        /*001e*/ 	.short	0x00ff


	//----- nvinfo : EIATTR_NUM_BARRIERS
	.align		4
        /*0020*/ 	.byte	0x02, 0x4c
        /*0022*/ 	.byte	0x01
	.zero		1


	//----- nvinfo : EIATTR_MERCURY_ISA_VERSION
	.align		4
        /*0024*/ 	.byte	0x03, 0x5f
        /*0026*/ 	.short	0x0101


	//----- nvinfo : EIATTR_VRC_CTA_INIT_COUNT
	.align		4
        /*0028*/ 	.byte	0x02, 0x4a
	.zero		1
	.zero		1


	//----- nvinfo : EIATTR_EXIT_INSTR_OFFSETS
	.align		4
        /*002c*/ 	.byte	0x04, 0x1c
        /*002e*/ 	.short	(.L_27 - .L_26)


	//   ....[0]....
.L_26:
        /*0030*/ 	.word	0x00000030


	//   ....[1]....
        /*0034*/ 	.word	0x00000f50


	//----- nvinfo : EIATTR_CBANK_PARAM_SIZE
	.align		4
.L_27:
        /*0038*/ 	.byte	0x03, 0x19
        /*003a*/ 	.short	0x0008


	//----- nvinfo : EIATTR_PARAM_CBANK
	.align		4
        /*003c*/ 	.byte	0x04, 0x0a
        /*003e*/ 	.short	(.L_29 - .L_28)
	.align		4
.L_28:
        /*0040*/ 	.word	index@(.nv.constant0._Z27shared_conflict_free_paddedPf)
        /*0044*/ 	.short	0x0380
        /*0046*/ 	.short	0x0008


	//----- nvinfo : EIATTR_SW_WAR
	.align		4
.L_29:
        /*0048*/ 	.byte	0x04, 0x36
        /*004a*/ 	.short	(.L_31 - .L_30)
.L_30:
        /*004c*/ 	.word	0x00000008
.L_31:


//--------------------- .nv.callgraph             --------------------------
	.section	.nv.callgraph,"",@"SHT_CUDA_CALLGRAPH"
	.align	4
	.sectionentsize	8
	.align		4
        /*0000*/ 	.word	0x00000000
	.align		4
        /*0004*/ 	.word	0xffffffff
	.align		4
        /*0008*/ 	.word	0x00000000
	.align		4
        /*000c*/ 	.word	0xfffffffe
	.align		4
        /*0010*/ 	.word	0x00000000
	.align		4
        /*0014*/ 	.word	0xfffffffd
	.align		4
        /*0018*/ 	.word	0x00000000
	.align		4
        /*001c*/ 	.word	0xfffffffc


//--------------------- .text._Z30shared_conflict_heavy_unpaddedPf --------------------------
	.section	.text._Z30shared_conflict_heavy_unpaddedPf,"ax",@progbits
	.align	128
        .global         _Z30shared_conflict_heavy_unpaddedPf
        .type           _Z30shared_conflict_heavy_unpaddedPf,@function
        .size           _Z30shared_conflict_heavy_unpaddedPf,(.L_x_4 - _Z30shared_conflict_heavy_unpaddedPf)
        .other          _Z30shared_conflict_heavy_unpaddedPf,@"STO_CUDA_ENTRY STV_DEFAULT"
_Z30shared_conflict_heavy_unpaddedPf:
.text._Z30shared_conflict_heavy_unpaddedPf:
[----:B------:R-:W-:Y:S01]  /*0000*/  LDC R1, c[0x0][0x37c] ;  /* 0x0000df00ff017b82 */ /* 0x000fe20000000800 */
[----:B------:R-:W0:Y:S02]  /*0010*/  S2R R0, SR_TID.X ;  /* 0x0000000000007919 */ /* 0x000e240000002100 */
[----:B0-----:R-:W-:-:S13]  /*0020*/  ISETP.GT.U32.AND P0, PT, R0, 0x1f, PT ;  /* 0x0000001f0000780c */ /* 0x001fda0003f04070 */
[----:B------:R-:W-:Y:S05]  /*0030*/  @P0 EXIT ;  /* 0x000000000000094d */ /* 0x000fea0003800000 */
[----:B------:R-:W0:Y:S01]  /*0040*/  S2UR UR5, SR_CgaCtaId ;  /* 0x00000000000579c3 */ /* 0x000e220000008800 */
[----:B------:R-:W-:Y:S01]  /*0050*/  SHF.L.U32 R3, R0, 0x5, RZ ;  /* 0x0000000500037819 */ /* 0x000fe200000006ff */
[----:B------:R-:W-:Y:S01]  /*0060*/  UMOV UR4, 0x400 ;  /* 0x0000040000047882 */ /* 0x000fe20000000000 */
[----:B------:R-:W1:Y:S02]  /*0070*/  LDCU.64 UR6, c[0x0][0x358] ;  /* 0x00006b00ff0677ac */ /* 0x000e640008000a00 */
[C---:B------:R-:W-:Y:S02]  /*0080*/  IADD3 R4, PT, PT, R3.reuse, 0x1, RZ ;  /* 0x0000000103047810 */ /* 0x040fe40007ffe0ff */
[C---:B------:R-:W-:Y:S02]  /*0090*/  IADD3 R6, PT, PT, R3.reuse, 0x3, RZ ;  /* 0x0000000303067810 */ /* 0x040fe40007ffe0ff */
[----:B------:R-:W-:Y:S02]  /*00a0*/  I2FP.F32.U32 R7, R4 ;  /* 0x0000000400077245 */ /* 0x000fe40000201000 */
[----:B------:R-:W-:-:S02]  /*00b0*/  IADD3 R4, PT, PT, R3, 0x2, RZ ;  /* 0x0000000203047810 */ /* 0x000fc40007ffe0ff */
[----:B------:R-:W-:Y:S02]  /*00c0*/  I2FP.F32.U32 R5, R3 ;  /* 0x0000000300057245 */ /* 0x000fe40000201000 */
[----:B------:R-:W-:Y:S02]  /*00d0*/  I2FP.F32.U32 R9, R4 ;  /* 0x0000000400097245 */ /* 0x000fe40000201000 */
[C---:B------:R-:W-:Y:S02]  /*00e0*/  IADD3 R4, PT, PT, R3.reuse, 0x5, RZ ;  /* 0x0000000503047810 */ /* 0x040fe40007ffe0ff */
[----:B------:R-:W-:Y:S02]  /*00f0*/  I2FP.F32.U32 R11, R6 ;  /* 0x00000006000b7245 */ /* 0x000fe40000201000 */
[C---:B------:R-:W-:Y:S02]  /*0100*/  IADD3 R6, PT, PT, R3.reuse, 0x6, RZ ;  /* 0x0000000603067810 */ /* 0x040fe40007ffe0ff */
[----:B------:R-:W-:Y:S01]  /*0110*/  IADD3 R8, PT, PT, R3, 0x4, RZ ;  /* 0x0000000403087810 */ /* 0x000fe20007ffe0ff */
[----:B0-----:R-:W-:Y:S01]  /*0120*/  ULEA UR4, UR5, UR4, 0x18 ;  /* 0x0000000405047291 */ /* 0x001fe2000f8ec0ff */
[----:B------:R-:W-:-:S02]  /*0130*/  I2FP.F32.U32 R15, R4 ;  /* 0x00000004000f7245 */ /* 0x000fc40000201000 */
[C---:B------:R-:W-:Y:S02]  /*0140*/  IADD3 R4, PT, PT, R3.reuse, 0x7, RZ ;  /* 0x0000000703047810 */ /* 0x040fe40007ffe0ff */
[----:B------:R-:W-:Y:S02]  /*0150*/  I2FP.F32.U32 R13, R8 ;  /* 0x00000008000d7245 */ /* 0x000fe40000201000 */
[----:B------:R-:W-:Y:S01]  /*0160*/  LEA R2, R0, UR4, 0x7 ;  /* 0x0000000400027c11 */ /* 0x000fe2000f8e38ff */
[----:B------:R-:W-:Y:S01]  /*0170*/  UMOV UR4, URZ ;  /* 0x000000ff00047c82 */ /* 0x000fe20008000000 */
[C---:B------:R-:W-:Y:S02]  /*0180*/  IADD3 R8, PT, PT, R3.reuse, 0x9, RZ ;  /* 0x0000000903087810 */ /* 0x040fe40007ffe0ff */
[C---:B------:R-:W-:Y:S01]  /*0190*/  IADD3 R10, PT, PT, R3.reuse, 0x1e, RZ ;  /* 0x0000001e030a7810 */ /* 0x040fe20007ffe0ff */
[----:B------:R0:W-:Y:S01]  /*01a0*/  STS [R2], R5 ;  /* 0x0000000502007388 */ /* 0x0001e20000000800 */
[----:B------:R-:W-:-:S03]  /*01b0*/  IADD3 R12, PT, PT, R3, 0x1f, RZ ;  /* 0x0000001f030c7810 */ /* 0x000fc60007ffe0ff */
[----:B------:R2:W-:Y:S04]  /*01c0*/  STS [R2+0x4], R7 ;  /* 0x0000040702007388 */ /* 0x0005e80000000800 */
[----:B------:R3:W-:Y:S01]  /*01d0*/  STS [R2+0x8], R9 ;  /* 0x0000080902007388 */ /* 0x0007e20000000800 */
[----:B0-----:R-:W-:Y:S02]  /*01e0*/  I2FP.F32.U32 R5, R6 ;  /* 0x0000000600057245 */ /* 0x001fe40000201000 */
[C---:B------:R-:W-:Y:S01]  /*01f0*/  IADD3 R6, PT, PT, R3.reuse, 0x8, RZ ;  /* 0x0000000803067810 */ /* 0x040fe20007ffe0ff */
[----:B------:R0:W-:Y:S01]  /*0200*/  STS [R2+0xc], R11 ;  /* 0x00000c0b02007388 */ /* 0x0001e20000000800 */
[----:B--2---:R-:W-:Y:S02]  /*0210*/  I2FP.F32.U32 R7, R4 ;  /* 0x0000000400077245 */ /* 0x004fe40000201000 */
[----:B------:R-:W-:Y:S01]  /*0220*/  IADD3 R4, PT, PT, R3, 0xa, RZ ;  /* 0x0000000a03047810 */ /* 0x000fe20007ffe0ff */
[----:B------:R2:W-:Y:S01]  /*0230*/  STS [R2+0x10], R13 ;  /* 0x0000100d02007388 */ /* 0x0005e20000000800 */
[----:B---3--:R-:W-:-:S02]  /*0240*/  I2FP.F32.U32 R9, R6 ;  /* 0x0000000600097245 */ /* 0x008fc40000201000 */
[----:B------:R-:W-:Y:S01]  /*0250*/  IADD3 R6, PT, PT, R3, 0xb, RZ ;  /* 0x0000000b03067810 */ /* 0x000fe20007ffe0ff */
[----:B------:R3:W-:Y:S01]  /*0260*/  STS [R2+0x14], R15 ;  /* 0x0000140f02007388 */ /* 0x0007e20000000800 */
[----:B0-----:R-:W-:-:S03]  /*0270*/  I2FP.F32.U32 R11, R8 ;  /* 0x00000008000b7245 */ /* 0x001fc60000201000 */
[----:B------:R0:W-:Y:S01]  /*0280*/  STS [R2+0x18], R5 ;  /* 0x0000180502007388 */ /* 0x0001e20000000800 */
[C---:B------:R-:W-:Y:S02]  /*0290*/  IADD3 R8, PT, PT, R3.reuse, 0xe, RZ ;  /* 0x0000000e03087810 */ /* 0x040fe40007ffe0ff */
[----:B--2---:R-:W-:Y:S01]  /*02a0*/  I2FP.F32.U32 R13, R4 ;  /* 0x00000004000d7245 */ /* 0x004fe20000201000 */
[----:B------:R2:W-:Y:S01]  /*02b0*/  STS [R2+0x1c], R7 ;  /* 0x00001c0702007388 */ /* 0x0005e20000000800 */
[C---:B------:R-:W-:Y:S02]  /*02c0*/  IADD3 R4, PT, PT, R3.reuse, 0xc, RZ ;  /* 0x0000000c03047810 */ /* 0x040fe40007ffe0ff */
[----:B---3--:R-:W-:Y:S01]  /*02d0*/  I2FP.F32.U32 R15, R6 ;  /* 0x00000006000f7245 */ /* 0x008fe20000201000 */
[----:B------:R3:W-:Y:S01]  /*02e0*/  STS [R2+0x20], R9 ;  /* 0x0000200902007388 */ /* 0x0007e20000000800 */
[C---:B------:R-:W-:Y:S02]  /*02f0*/  IADD3 R6, PT, PT, R3.reuse, 0xd, RZ ;  /* 0x0000000d03067810 */ /* 0x040fe40007ffe0ff */
[----:B0-----:R-:W-:Y:S01]  /*0300*/  I2FP.F32.U32 R5, R4 ;  /* 0x0000000400057245 */ /* 0x001fe20000201000 */
[----:B------:R0:W-:Y:S01]  /*0310*/  STS [R2+0x24], R11 ;  /* 0x0000240b02007388 */ /* 0x0001e20000000800 */
[----:B------:R-:W-:-:S02]  /*0320*/  IADD3 R4, PT, PT, R3, 0xf, RZ ;  /* 0x0000000f03047810 */ /* 0x000fc40007ffe0ff */
        /* <DEDUP_REMOVED lines=41> */
[----:B------:R-:W-:Y:S02]  /*05c0*/  IADD3 R6, PT, PT, R3, 0x1c, RZ ;  /* 0x0000001c03067810 */ /* 0x000fe40007ffe0ff */
[----:B------:R-:W-:Y:S01]  /*05d0*/  I2FP.F32.U32 R3, R4 ;  /* 0x0000000400037245 */ /* 0x000fe20000201000 */
[----:B------:R4:W-:Y:S01]  /*05e0*/  STS [R2+0x60], R5 ;  /* 0x0000600502007388 */ /* 0x0009e20000000800 */
[----:B0-----:R-:W-:-:S02]  /*05f0*/  I2FP.F32.U32 R11, R6 ;  /* 0x00000006000b7245 */ /* 0x001fc40000201000 */
[----:B--2---:R-:W-:Y:S01]  /*0600*/  I2FP.F32.U32 R13, R8 ;  /* 0x00000008000d7245 */ /* 0x004fe20000201000 */
[----:B------:R0:W-:Y:S01]  /*0610*/  STS [R2+0x64], R7 ;  /* 0x0000640702007388 */ /* 0x0001e20000000800 */
[----:B---3--:R-:W-:-:S03]  /*0620*/  I2FP.F32.U32 R15, R12 ;  /* 0x0000000c000f7245 */ /* 0x008fc60000201000 */
[----:B------:R2:W-:Y:S01]  /*0630*/  STS [R2+0x68], R9 ;  /* 0x0000680902007388 */ /* 0x0005e20000000800 */
[----:B----4-:R-:W-:-:S03]  /*0640*/  I2FP.F32.U32 R5, R10 ;  /* 0x0000000a00057245 */ /* 0x010fc60000201000 */
[----:B------:R2:W-:Y:S01]  /*0650*/  STS [R2+0x6c], R3 ;  /* 0x00006c0302007388 */ /* 0x0005e20000000800 */
[----:B0-----:R-:W-:-:S03]  /*0660*/  HFMA2 R7, -RZ, RZ, 0, 0 ;  /* 0x00000000ff077431 */ /* 0x001fc600000001ff */
[----:B------:R2:W-:Y:S04]  /*0670*/  STS [R2+0x70], R11 ;  /* 0x0000700b02007388 */ /* 0x0005e80000000800 */
[----:B------:R2:W-:Y:S04]  /*0680*/  STS [R2+0x74], R13 ;  /* 0x0000740d02007388 */ /* 0x0005e80000000800 */
[----:B------:R2:W-:Y:S04]  /*0690*/  STS [R2+0x78], R5 ;  /* 0x0000780502007388 */ /* 0x0005e80000000800 */
[----:B------:R2:W-:Y:S01]  /*06a0*/  STS [R2+0x7c], R15 ;  /* 0x00007c0f02007388 */ /* 0x0005e20000000800 */
[----:B-1----:R-:W-:Y:S06]  /*06b0*/  BAR.SYNC.DEFER_BLOCKING 0x0 ;  /* 0x0000000000007b1d */ /* 0x002fec0000010000 */
.L_x_0:
[----:B------:R-:W0:Y:S01]  /*06c0*/  LDS R4, [R2] ;  /* 0x0000000002047984 */ /* 0x000e220000000800 */
[----:B------:R-:W-:-:S03]  /*06d0*/  UIADD3 UR4, UPT, UPT, UR4, 0x2, URZ ;  /* 0x0000000204047890 */ /* 0x000fc6000fffe0ff */
[----:B------:R-:W1:Y:S01]  /*06e0*/  LDS R6, [R2+0x4] ;  /* 0x0000040002067984 */ /* 0x000e620000000800 */
[----:B------:R-:W-:-:S03]  /*06f0*/  UISETP.NE.AND UP0, UPT, UR4, 0x1000, UPT ;  /* 0x000010000400788c */ /* 0x000fc6000bf05270 */
[----:B--2---:R-:W2:Y:S04]  /*0700*/  LDS R9, [R2+0x8] ;  /* 0x0000080002097984 */ /* 0x004ea80000000800 */
[----:B------:R-:W3:Y:S04]  /*0710*/  LDS R8, [R2+0xc] ;  /* 0x00000c0002087984 */ /* 0x000ee80000000800 */
[----:B------:R-:W4:Y:S04]  /*0720*/  LDS R11, [R2+0x10] ;  /* 0x00001000020b7984 */ /* 0x000f280000000800 */
[----:B------:R-:W5:Y:S04]  /*0730*/  LDS R10, [R2+0x14] ;  /* 0x00001400020a7984 */ /* 0x000f680000000800 */
[----:B------:R-:W5:Y:S04]  /*0740*/  LDS R13, [R2+0x18] ;  /* 0x00001800020d7984 */ /* 0x000f680000000800 */
[----:B------:R-:W5:Y:S04]  /*0750*/  LDS R12, [R2+0x1c] ;  /* 0x00001c00020c7984 */ /* 0x000f680000000800 */
[----:B------:R-:W5:Y:S04]  /*0760*/  LDS R15, [R2+0x20] ;  /* 0x00002000020f7984 */ /* 0x000f680000000800 */
[----:B------:R-:W5:Y:S01]  /*0770*/  LDS R3, [R2+0x24] ;  /* 0x0000240002037984 */ /* 0x000f620000000800 */
[----:B0-----:R-:W-:-:S03]  /*0780*/  FADD R7, R4, R7 ;  /* 0x0000000704077221 */ /* 0x001fc60000000000 */
[----:B------:R-:W0:Y:S01]  /*0790*/  LDS R4, [R2+0x28] ;  /* 0x0000280002047984 */ /* 0x000e220000000800 */
[----:B-1----:R-:W-:-:S03]  /*07a0*/  FADD R6, R7, R6 ;  /* 0x0000000607067221 */ /* 0x002fc60000000000 */
[----:B------:R-:W1:Y:S01]  /*07b0*/  LDS R5, [R2+0x2c] ;  /* 0x00002c0002057984 */ /* 0x000e620000000800 */
[----:B--2---:R-:W-:-:S03]  /*07c0*/  FADD R9, R6, R9 ;  /* 0x0000000906097221 */ /* 0x004fc60000000000 */
[----:B------:R-:W2:Y:S01]  /*07d0*/  LDS R6, [R2+0x30] ;  /* 0x0000300002067984 */ /* 0x000ea20000000800 */
[----:B---3--:R-:W-:-:S03]  /*07e0*/  FADD R8, R9, R8 ;  /* 0x0000000809087221 */ /* 0x008fc60000000000 */
[----:B------:R-:W3:Y:S01]  /*07f0*/  LDS R7, [R2+0x34] ;  /* 0x0000340002077984 */ /* 0x000ee20000000800 */
[----:B----4-:R-:W-:-:S03]  /*0800*/  FADD R11, R8, R11 ;  /* 0x0000000b080b7221 */ /* 0x010fc60000000000 */
[----:B------:R-:W4:Y:S01]  /*0810*/  LDS R8, [R2+0x38] ;  /* 0x0000380002087984 */ /* 0x000f220000000800 */
[----:B-----5:R-:W-:-:S03]  /*0820*/  FADD R10, R11, R10 ;  /* 0x0000000a0b0a7221 */ /* 0x020fc60000000000 */
[----:B------:R-:W5:Y:S01]  /*0830*/  LDS R9, [R2+0x3c] ;  /* 0x00003c0002097984 */ /* 0x000f620000000800 */
[----:B------:R-:W-:-:S03]  /*0840*/  FADD R13, R10, R13 ;  /* 0x0000000d0a0d7221 */ /* 0x000fc60000000000 */
[----:B------:R-:W5:Y:S01]  /*0850*/  LDS R10, [R2+0x40] ;  /* 0x00004000020a7984 */ /* 0x000f620000000800 */
[----:B------:R-:W-:-:S03]  /*0860*/  FADD R12, R13, R12 ;  /* 0x0000000c0d0c7221 */ /* 0x000fc60000000000 */
[----:B------:R-:W5:Y:S01]  /*0870*/  LDS R11, [R2+0x44] ;  /* 0x00004400020b7984 */ /* 0x000f620000000800 */
[----:B------:R-:W-:-:S03]  /*0880*/  FADD R14, R12, R15 ;  /* 0x0000000f0c0e7221 */ /* 0x000fc60000000000 */
[----:B------:R-:W5:Y:S01]  /*0890*/  LDS R12, [R2+0x48] ;  /* 0x00004800020c7984 */ /* 0x000f620000000800 */
[----:B------:R-:W-:-:S03]  /*08a0*/  FADD R13, R14, R3 ;  /* 0x000000030e0d7221 */ /* 0x000fc60000000000 */
        /* <DEDUP_REMOVED lines=26> */
[----:B------:R-:W2:Y:S01]  /*0a50*/  LDS R6, [R2] ;  /* 0x0000000002067984 */ /* 0x000ea20000000800 */
        /* <DEDUP_REMOVED lines=62> */
[----:B----4-:R-:W-:-:S04]  /*0e40*/  FADD R8, R7, R8 ;  /* 0x0000000807087221 */ /* 0x010fc80000000000 */
[----:B-----5:R-:W-:-:S04]  /*0e50*/  FADD R8, R8, R9 ;  /* 0x0000000908087221 */ /* 0x020fc80000000000 */
[----:B------:R-:W-:-:S04]  /*0e60*/  FADD R8, R8, R13 ;  /* 0x0000000d08087221 */ /* 0x000fc80000000000 */
[----:B------:R-:W-:-:S04]  /*0e70*/  FADD R8, R8, R15 ;  /* 0x0000000f08087221 */ /* 0x000fc80000000000 */
[----:B------:R-:W-:-:S04]  /*0e80*/  FADD R8, R8, R11 ;  /* 0x0000000b08087221 */ /* 0x000fc80000000000 */
[----:B------:R-:W-:-:S04]  /*0e90*/  FADD R8, R8, R17 ;  /* 0x0000001108087221 */ /* 0x000fc80000000000 */
[----:B0-----:R-:W-:-:S04]  /*0ea0*/  FADD R3, R8, R3 ;  /* 0x0000000308037221 */ /* 0x001fc80000000000 */
[----:B-1----:R-:W-:-:S04]  /*0eb0*/  FADD R3, R3, R4 ;  /* 0x0000000403037221 */ /* 0x002fc80000000000 */
[----:B--2---:R-:W-:-:S04]  /*0ec0*/  FADD R3, R3, R10 ;  /* 0x0000000a03037221 */ /* 0x004fc80000000000 */
[----:B---3--:R-:W-:Y:S01]  /*0ed0*/  FADD R7, R3, R6 ;  /* 0x0000000603077221 */ /* 0x008fe20000000000 */
[----:B------:R-:W-:Y:S06]  /*0ee0*/  BRA.U UP0, `(.L_x_0) ;  /* 0xfffffff500f47547 */ /* 0x000fec000b83ffff */
[----:B------:R-:W0:Y:S08]  /*0ef0*/  S2UR UR4, SR_CTAID.X ;  /* 0x00000000000479c3 */ /* 0x000e300000002500 */
[----:B------:R-:W0:Y:S08]  /*0f00*/  LDC R5, c[0x0][0x360] ;  /* 0x0000d800ff057b82 */ /* 0x000e300000000800 */
[----:B------:R-:W1:Y:S01]  /*0f10*/  LDC.64 R2, c[0x0][0x380] ;  /* 0x0000e000ff027b82 */ /* 0x000e620000000a00 */
[----:B0-----:R-:W-:-:S04]  /*0f20*/  IMAD R5, R5, UR4, R0 ;  /* 0x0000000405057c24 */ /* 0x001fc8000f8e0200 */
[----:B-1----:R-:W-:-:S05]  /*0f30*/  IMAD.WIDE.U32 R2, R5, 0x4, R2 ;  /* 0x0000000405027825 */ /* 0x002fca00078e0002 */
[----:B------:R-:W-:Y:S01]  /*0f40*/  STG.E desc[UR6][R2.64], R7 ;  /* 0x0000000702007986 */ /* 0x000fe2000c101906 */
[----:B------:R-:W-:Y:S05]  /*0f50*/  EXIT ;  /* 0x000000000000794d */ /* 0x000fea0003800000 */
.L_x_1:
[----:B------:R-:W-:-:S00]  /*0f60*/  BRA `(.L_x_1) ;  /* 0xfffffffc00fc7947 */ /* 0x000fc0000383ffff */
[----:B------:R-:W-:-:S00]  /*0f70*/  NOP ;  /* 0x0000000000007918 */ /* 0x000fc00000000000 */
        /* <DEDUP_REMOVED lines=8> */
.L_x_4:


//--------------------- .text._Z27shared_conflict_free_paddedPf --------------------------
	.section	.text._Z27shared_conflict_free_paddedPf,"ax",@progbits
	.align	128
        .global         _Z27shared_conflict_free_paddedPf
        .type           _Z27shared_conflict_free_paddedPf,@function
        .size           _Z27shared_conflict_free_paddedPf,(.L_x_5 - _Z27shared_conflict_free_paddedPf)
        .other          _Z27shared_conflict_free_paddedPf,@"STO_CUDA_ENTRY STV_DEFAULT"
_Z27shared_conflict_free_paddedPf:
.text._Z27shared_conflict_free_paddedPf:
[----:B------:R-:W-:Y:S01]  /*0000*/  LDC R1, c[0x0][0x37c] ;  /* 0x0000df00ff017b82 */ /* 0x000fe20000000800 */
[----:B------:R-:W0:Y:S02]  /*0010*/  S2R R0, SR_TID.X ;  /* 0x0000000000007919 */ /* 0x000e240000002100 */
[----:B0-----:R-:W-:-:S13]  /*0020*/  ISETP.GT.U32.AND P0, PT, R0, 0x1f, PT ;  /* 0x0000001f0000780c */ /* 0x001fda0003f04070 */
[----:B------:R-:W-:Y:S05]  /*0030*/  @P0 EXIT ;  /* 0x000000000000094d */ /* 0x000fea0003800000 */
[----:B------:R-:W0:Y:S01]  /*0040*/  S2R R5, SR_CgaCtaId ;  /* 0x0000000000057919 */ /* 0x000e220000008800 */
[----:B------:R-:W-:Y:S01]  /*0050*/  MOV R2, 0x400 ;  /* 0x0000040000027802 */ /* 0x000fe20000000f00 */
[----:B------:R-:W1:Y:S01]  /*0060*/  LDCU.64 UR6, c[0x0][0x358] ;  /* 0x00006b00ff0677ac */ /* 0x000e620008000a00 */
[----:B------:R-:W-:Y:S01]  /*0070*/  SHF.L.U32 R3, R0, 0x5, RZ ;  /* 0x0000000500037819 */ /* 0x000fe200000006ff */
[----:B------:R-:W-:-:S03]  /*0080*/  UMOV UR4, URZ ;  /* 0x000000ff00047c82 */ /* 0x000fc60008000000 */
[C---:B------:R-:W-:Y:S02]  /*0090*/  IADD3 R4, PT, PT, R3.reuse, 0x1, RZ ;  /* 0x0000000103047810 */ /* 0x040fe40007ffe0ff */
[C---:B------:R-:W-:Y:S02]  /*00a0*/  IADD3 R6, PT, PT, R3.reuse, 0x3, RZ ;  /* 0x0000000303067810 */ /* 0x040fe40007ffe0ff */
[----:B------:R-:W-:Y:S02]  /*00b0*/  I2FP.F32.U32 R7, R3 ;  /* 0x0000000300077245 */ /* 0x000fe40000201000 */
[----:B------:R-:W-:Y:S02]  /*00c0*/  I2FP.F32.U32 R11, R6 ;  /* 0x00000006000b7245 */ /* 0x000fe40000201000 */
[C---:B------:R-:W-:Y:S02]  /*00d0*/  IADD3 R6, PT, PT, R3.reuse, 0x6, RZ ;  /* 0x0000000603067810 */ /* 0x040fe40007ffe0ff */
[----:B------:R-:W-:-:S02]  /*00e0*/  IADD3 R8, PT, PT, R3, 0x4, RZ ;  /* 0x0000000403087810 */ /* 0x000fc40007ffe0ff */
[C---:B------:R-:W-:Y:S02]  /*00f0*/  IADD3 R10, PT, PT, R3.reuse, 0x1e, RZ ;  /* 0x0000001e030a7810 */ /* 0x040fe40007ffe0ff */
[----:B------:R-:W-:Y:S02]  /*0100*/  I2FP.F32.U32 R13, R8 ;  /* 0x00000008000d7245 */ /* 0x000fe40000201000 */
[C---:B------:R-:W-:Y:S02]  /*0110*/  IADD3 R8, PT, PT, R3.reuse, 0x9, RZ ;  /* 0x0000000903087810 */ /* 0x040fe40007ffe0ff */
[----:B------:R-:W-:Y:S02]  /*0120*/  IADD3 R12, PT, PT, R3, 0x1f, RZ ;  /* 0x0000001f030c7810 */ /* 0x000fe40007ffe0ff */
[----:B0-----:R-:W-:-:S05]  /*0130*/  LEA R5, R5, R2, 0x18 ;  /* 0x0000000205057211 */ /* 0x001fca00078ec0ff */
[----:B------:R-:W-:Y:S01]  /*0140*/  IMAD R2, R0, 0x84, R5 ;  /* 0x0000008400027824 */ /* 0x000fe200078e0205 */
[----:B------:R-:W-:Y:S02]  /*0150*/  I2FP.F32.U32 R5, R4 ;  /* 0x0000000400057245 */ /* 0x000fe40000201000 */
[C---:B------:R-:W-:Y:S02]  /*0160*/  IADD3 R4, PT, PT, R3.reuse, 0x2, RZ ;  /* 0x0000000203047810 */ /* 0x040fe40007ffe0ff */
[----:B------:R0:W-:Y:S02]  /*0170*/  STS [R2], R7 ;  /* 0x0000000702007388 */ /* 0x0001e40000000800 */
[----:B------:R-:W-:Y:S02]  /*0180*/  I2FP.F32.U32 R9, R4 ;  /* 0x0000000400097245 */ /* 0x000fe40000201000 */
[----:B------:R-:W-:Y:S01]  /*0190*/  IADD3 R4, PT, PT, R3, 0x5, RZ ;  /* 0x0000000503047810 */ /* 0x000fe20007ffe0ff */
[----:B------:R2:W-:Y:S03]  /*01a0*/  STS [R2+0x4], R5 ;  /* 0x0000040502007388 */ /* 0x0005e60000000800 */
[----:B------:R-:W-:Y:S01]  /*01b0*/  I2FP.F32.U32 R15, R4 ;  /* 0x00000004000f7245 */ /* 0x000fe20000201000 */
[----:B------:R3:W-:Y:S01]  /*01c0*/  STS [R2+0x8], R9 ;  /* 0x0000080902007388 */ /* 0x0007e20000000800 */
[----:B0-----:R-:W-:-:S02]  /*01d0*/  I2FP.F32.U32 R7, R6 ;  /* 0x0000000600077245 */ /* 0x001fc40000201000 */
[C---:B------:R-:W-:Y:S01]  /*01e0*/  IADD3 R4, PT, PT, R3.reuse, 0x7, RZ ;  /* 0x0000000703047810 */ /* 0x040fe20007ffe0ff */
[----:B------:R0:W-:Y:S01]  /*01f0*/  STS [R2+0xc], R11 ;  /* 0x00000c0b02007388 */ /* 0x0001e20000000800 */
[C---:B------:R-:W-:Y:S02]  /*0200*/  IADD3 R6, PT, PT, R3.reuse, 0x8, RZ ;  /* 0x0000000803067810 */ /* 0x040fe40007ffe0ff */
[----:B--2---:R-:W-:Y:S01]  /*0210*/  I2FP.F32.U32 R5, R4 ;  /* 0x0000000400057245 */ /* 0x004fe20000201000 */
[----:B------:R2:W-:Y:S01]  /*0220*/  STS [R2+0x10], R13 ;  /* 0x0000100d02007388 */ /* 0x0005e20000000800 */
[C---:B------:R-:W-:Y:S02]  /*0230*/  IADD3 R4, PT, PT, R3.reuse, 0xa, RZ ;  /* 0x0000000a03047810 */ /* 0x040fe40007ffe0ff */
[----:B---3--:R-:W-:Y:S01]  /*0240*/  I2FP.F32.U32 R9, R6 ;  /* 0x0000000600097245 */ /* 0x008fe20000201000 */
[----:B------:R3:W-:Y:S01]  /*0250*/  STS [R2+0x14], R15 ;  /* 0x0000140f02007388 */ /* 0x0007e20000000800 */
[----:B------:R-:W-:-:S02]  /*0260*/  IADD3 R6, PT, PT, R3, 0xb, RZ ;  /* 0x0000000b03067810 */ /* 0x000fc40007ffe0ff */
[----:B0-----:R-:W-:Y:S01]  /*0270*/  I2FP.F32.U32 R11, R8 ;  /* 0x00000008000b7245 */ /* 0x001fe20000201000 */
        /* <DEDUP_REMOVED lines=53> */
[----:B------:R-:W-:Y:S01]  /*05d0*/  I2FP.F32.U32 R3, R4 ;  /* 0x0000000400037245 */ /* 0x000fe20000201000 */
[----:B------:R4:W-:Y:S01]  /*05e0*/  STS [R2+0x60], R7 ;  /* 0x0000600702007388 */ /* 0x0009e20000000800 */
[----:B0-----:R-:W-:Y:S02]  /*05f0*/  I2FP.F32.U32 R11, R6 ;  /* 0x00000006000b7245 */ /* 0x001fe40000201000 */
        /* <DEDUP_REMOVED lines=12> */
.L_x_2:
        /* <DEDUP_REMOVED lines=138> */
.L_x_3:
        /* <DEDUP_REMOVED lines=10> */
.L_x_5:


//--------------------- .nv.shared._Z30shared_conflict_heavy_unpaddedPf --------------------------
	.section	.nv.shared._Z30shared_conflict_heavy_unpaddedPf,"aw",@nobits
	.sectionflags	@""
	.align	4
.nv.shared._Z30shared_conflict_heavy_unpaddedPf:
	.zero		5120


//--------------------- .nv.shared.reserved.0     --------------------------
	.section	.nv.shared.reserved.0,"aw",@nobits
	.weak		__nv_reservedSMEM_offset_0_alias
	.size		__nv_reservedSMEM_offset_0_alias, 0, 64
	.other		__nv_reservedSMEM_offset_0_alias,@"STO_CUDA_RESERVED_SHARED STV_DEFAULT"
__nv_reservedSMEM_offset_0_alias:
	.zero		0
	.zero		64


//--------------------- .nv.shared._Z27shared_conflict_free_paddedPf --------------------------
	.section	.nv.shared._Z27shared_conflict_free_paddedPf,"aw",@nobits
	.sectionflags	@""
	.align	4
.nv.shared._Z27shared_conflict_free_paddedPf:
	.zero		5248


//--------------------- .nv.constant0._Z30shared_conflict_heavy_unpaddedPf --------------------------
	.section	.nv.constant0._Z30shared_conflict_heavy_unpaddedPf,"a",@progbits
	.sectionflags	@""
	.align	4
.nv.constant0._Z30shared_conflict_heavy_unpaddedPf:
	.zero		904


//--------------------- .nv.constant0._Z27shared_conflict_free_paddedPf --------------------------
	.section	.nv.constant0._Z27shared_conflict_free_paddedPf,"a",@progbits
	.sectionflags	@""
	.align	4
.nv.constant0._Z27shared_conflict_free_paddedPf:
	.zero		904


//--------------------- SYMBOLS --------------------------

	.type		.nv.reservedSmem.offset0,@object
	.size		.nv.reservedSmem.offset0,0x4
	.type		.nv.reservedSmem.cap,@object
	.size		.nv.reservedSmem.cap,0x4
